//
// Generated by NVIDIA NVVM Compiler
//
// Compiler Build ID: CL-36424714
// Cuda compilation tools, release 13.0, V13.0.88
// Based on NVVM 20.0.0
//

.version 9.0
.target sm_100
.address_size 64

	// .globl	_Z10SomeKernelPfS_S_i
.global .align 4 .b8 __cudart_i2opi_f[24] = {65, 144, 67, 60, 153, 149, 98, 219, 192, 221, 52, 245, 209, 87, 39, 252, 41, 21, 68, 78, 110, 131, 249, 162};

.visible .entry _Z10SomeKernelPfS_S_i(
	.param .u64 .ptr .align 1 _Z10SomeKernelPfS_S_i_param_0,
	.param .u64 .ptr .align 1 _Z10SomeKernelPfS_S_i_param_1,
	.param .u64 .ptr .align 1 _Z10SomeKernelPfS_S_i_param_2,
	.param .u32 _Z10SomeKernelPfS_S_i_param_3
)
{
	.local .align 4 .b8 	__local_depot0[28];
	.reg .b64 	%SP;
	.reg .b64 	%SPL;
	.reg .pred 	%p<35>;
	.reg .b32 	%r<163>;
	.reg .b32 	%f<111>;
	.reg .b64 	%rd<93>;
	.reg .b64 	%fd<9>;

	mov.u64 	%SPL, __local_depot0;
	ld.param.u64 	%rd33, [_Z10SomeKernelPfS_S_i_param_0];
	ld.param.u64 	%rd34, [_Z10SomeKernelPfS_S_i_param_1];
	ld.param.u64 	%rd35, [_Z10SomeKernelPfS_S_i_param_2];
	ld.param.u32 	%r59, [_Z10SomeKernelPfS_S_i_param_3];
	cvta.to.global.u64 	%rd1, %rd35;
	cvta.to.global.u64 	%rd2, %rd34;
	cvta.to.global.u64 	%rd3, %rd33;
	add.u64 	%rd4, %SPL, 0;
	mov.u32 	%r60, %ctaid.x;
	mov.u32 	%r61, %ntid.x;
	mov.u32 	%r1, %tid.x;
	mad.lo.s32 	%r2, %r60, %r61, %r1;
	setp.ge.s32 	%p1, %r2, %r59;
	@%p1 bra 	$L__BB0_36;
	and.b32  	%r62, %r1, 1;
	setp.eq.b32 	%p2, %r62, 1;
	@%p2 bra 	$L__BB0_19;
	mul.wide.s32 	%rd59, %r2, 4;
	add.s64 	%rd60, %rd3, %rd59;
	ld.global.f32 	%f1, [%rd60];
	mul.f32 	%f67, %f1, 0f3F22F983;
	cvt.rni.s32.f32 	%r150, %f67;
	cvt.rn.f32.s32 	%f68, %r150;
	fma.rn.f32 	%f69, %f68, 0fBFC90FDA, %f1;
	fma.rn.f32 	%f70, %f68, 0fB3A22168, %f69;
	fma.rn.f32 	%f107, %f68, 0fA7C234C5, %f70;
	abs.f32 	%f3, %f1;
	setp.ltu.f32 	%p19, %f3, 0f47CE4780;
	@%p19 bra 	$L__BB0_10;
	setp.neu.f32 	%p20, %f3, 0f7F800000;
	@%p20 bra 	$L__BB0_5;
	mov.f32 	%f73, 0f00000000;
	mul.rn.f32 	%f107, %f1, %f73;
	mov.b32 	%r150, 0;
	bra.uni 	$L__BB0_10;
$L__BB0_5:
	mov.b32 	%r4, %f1;
	shl.b32 	%r106, %r4, 8;
	or.b32  	%r5, %r106, -2147483648;
	mov.b64 	%rd83, 0;
	mov.b32 	%r147, 0;
	mov.u64 	%rd81, __cudart_i2opi_f;
	mov.u64 	%rd82, %rd4;
$L__BB0_6:
	.pragma "nounroll";
	ld.global.nc.u32 	%r107, [%rd81];
	mad.wide.u32 	%rd63, %r107, %r5, %rd83;
	shr.u64 	%rd83, %rd63, 32;
	st.local.u32 	[%rd82], %rd63;
	add.s32 	%r147, %r147, 1;
	add.s64 	%rd82, %rd82, 4;
	add.s64 	%rd81, %rd81, 4;
	setp.ne.s32 	%p21, %r147, 6;
	@%p21 bra 	$L__BB0_6;
	shr.u32 	%r108, %r4, 23;
	st.local.u32 	[%rd4+24], %rd83;
	and.b32  	%r8, %r108, 31;
	and.b32  	%r109, %r108, 224;
	add.s32 	%r110, %r109, -128;
	shr.u32 	%r111, %r110, 5;
	mul.wide.u32 	%rd64, %r111, 4;
	sub.s64 	%rd11, %rd4, %rd64;
	ld.local.u32 	%r148, [%rd11+24];
	ld.local.u32 	%r149, [%rd11+20];
	setp.eq.s32 	%p22, %r8, 0;
	@%p22 bra 	$L__BB0_9;
	shf.l.wrap.b32 	%r148, %r149, %r148, %r8;
	ld.local.u32 	%r112, [%rd11+16];
	shf.l.wrap.b32 	%r149, %r112, %r149, %r8;
$L__BB0_9:
	shr.u32 	%r113, %r148, 30;
	shf.l.wrap.b32 	%r114, %r149, %r148, 2;
	shl.b32 	%r115, %r149, 2;
	shr.u32 	%r116, %r114, 31;
	add.s32 	%r117, %r116, %r113;
	neg.s32 	%r118, %r117;
	setp.lt.s32 	%p23, %r4, 0;
	selp.b32 	%r150, %r118, %r117, %p23;
	xor.b32  	%r119, %r114, %r4;
	shr.s32 	%r120, %r114, 31;
	xor.b32  	%r121, %r120, %r114;
	xor.b32  	%r122, %r120, %r115;
	cvt.u64.u32 	%rd65, %r121;
	shl.b64 	%rd66, %rd65, 32;
	cvt.u64.u32 	%rd67, %r122;
	or.b64  	%rd68, %rd66, %rd67;
	cvt.rn.f64.s64 	%fd5, %rd68;
	mul.f64 	%fd6, %fd5, 0d3BF921FB54442D19;
	cvt.rn.f32.f64 	%f71, %fd6;
	neg.f32 	%f72, %f71;
	setp.lt.s32 	%p24, %r119, 0;
	selp.f32 	%f107, %f72, %f71, %p24;
$L__BB0_10:
	mul.rn.f32 	%f74, %f107, %f107;
	and.b32  	%r124, %r150, 1;
	setp.eq.b32 	%p25, %r124, 1;
	selp.f32 	%f75, 0f3F800000, %f107, %p25;
	fma.rn.f32 	%f76, %f74, %f75, 0f00000000;
	fma.rn.f32 	%f77, %f74, 0f37CBAC00, 0fBAB607ED;
	selp.f32 	%f78, %f77, 0fB94D4153, %p25;
	selp.f32 	%f79, 0f3D2AAABB, 0f3C0885E4, %p25;
	fma.rn.f32 	%f80, %f78, %f74, %f79;
	selp.f32 	%f81, 0fBEFFFFFF, 0fBE2AAAA8, %p25;
	fma.rn.f32 	%f82, %f80, %f74, %f81;
	fma.rn.f32 	%f83, %f82, %f76, %f75;
	and.b32  	%r125, %r150, 2;
	setp.eq.s32 	%p26, %r125, 0;
	mov.f32 	%f84, 0f00000000;
	sub.f32 	%f85, %f84, %f83;
	selp.f32 	%f7, %f83, %f85, %p26;
	add.s64 	%rd70, %rd2, %rd59;
	ld.global.f32 	%f8, [%rd70];
	mul.f32 	%f86, %f8, 0f3F22F983;
	cvt.rni.s32.f32 	%r154, %f86;
	cvt.rn.f32.s32 	%f87, %r154;
	fma.rn.f32 	%f88, %f87, 0fBFC90FDA, %f8;
	fma.rn.f32 	%f89, %f87, 0fB3A22168, %f88;
	fma.rn.f32 	%f108, %f87, 0fA7C234C5, %f89;
	abs.f32 	%f10, %f8;
	setp.ltu.f32 	%p27, %f10, 0f47CE4780;
	@%p27 bra 	$L__BB0_18;
	setp.neu.f32 	%p28, %f10, 0f7F800000;
	@%p28 bra 	$L__BB0_13;
	mov.f32 	%f92, 0f00000000;
	mul.rn.f32 	%f108, %f8, %f92;
	mov.b32 	%r154, 0;
	bra.uni 	$L__BB0_18;
$L__BB0_13:
	mov.b32 	%r18, %f8;
	shl.b32 	%r127, %r18, 8;
	or.b32  	%r19, %r127, -2147483648;
	mov.b64 	%rd86, 0;
	mov.b32 	%r151, 0;
	mov.u64 	%rd84, __cudart_i2opi_f;
	mov.u64 	%rd85, %rd4;
$L__BB0_14:
	.pragma "nounroll";
	ld.global.nc.u32 	%r128, [%rd84];
	mad.wide.u32 	%rd73, %r128, %r19, %rd86;
	shr.u64 	%rd86, %rd73, 32;
	st.local.u32 	[%rd85], %rd73;
	add.s32 	%r151, %r151, 1;
	add.s64 	%rd85, %rd85, 4;
	add.s64 	%rd84, %rd84, 4;
	setp.ne.s32 	%p29, %r151, 6;
	@%p29 bra 	$L__BB0_14;
	shr.u32 	%r129, %r18, 23;
	st.local.u32 	[%rd4+24], %rd86;
	and.b32  	%r22, %r129, 31;
	and.b32  	%r130, %r129, 224;
	add.s32 	%r131, %r130, -128;
	shr.u32 	%r132, %r131, 5;
	mul.wide.u32 	%rd74, %r132, 4;
	sub.s64 	%rd18, %rd4, %rd74;
	ld.local.u32 	%r152, [%rd18+24];
	ld.local.u32 	%r153, [%rd18+20];
	setp.eq.s32 	%p30, %r22, 0;
	@%p30 bra 	$L__BB0_17;
	shf.l.wrap.b32 	%r152, %r153, %r152, %r22;
	ld.local.u32 	%r133, [%rd18+16];
	shf.l.wrap.b32 	%r153, %r133, %r153, %r22;
$L__BB0_17:
	shr.u32 	%r134, %r152, 30;
	shf.l.wrap.b32 	%r135, %r153, %r152, 2;
	shl.b32 	%r136, %r153, 2;
	shr.u32 	%r137, %r135, 31;
	add.s32 	%r138, %r137, %r134;
	neg.s32 	%r139, %r138;
	setp.lt.s32 	%p31, %r18, 0;
	selp.b32 	%r154, %r139, %r138, %p31;
	xor.b32  	%r140, %r135, %r18;
	shr.s32 	%r141, %r135, 31;
	xor.b32  	%r142, %r141, %r135;
	xor.b32  	%r143, %r141, %r136;
	cvt.u64.u32 	%rd75, %r142;
	shl.b64 	%rd76, %rd75, 32;
	cvt.u64.u32 	%rd77, %r143;
	or.b64  	%rd78, %rd76, %rd77;
	cvt.rn.f64.s64 	%fd7, %rd78;
	mul.f64 	%fd8, %fd7, 0d3BF921FB54442D19;
	cvt.rn.f32.f64 	%f90, %fd8;
	neg.f32 	%f91, %f90;
	setp.lt.s32 	%p32, %r140, 0;
	selp.f32 	%f108, %f91, %f90, %p32;
$L__BB0_18:
	mul.rn.f32 	%f93, %f108, %f108;
	and.b32  	%r145, %r154, 1;
	setp.eq.b32 	%p33, %r145, 1;
	selp.f32 	%f94, 0f3F800000, %f108, %p33;
	fma.rn.f32 	%f95, %f93, %f94, 0f00000000;
	fma.rn.f32 	%f96, %f93, 0f37CBAC00, 0fBAB607ED;
	selp.f32 	%f97, %f96, 0fB94D4153, %p33;
	selp.f32 	%f98, 0f3D2AAABB, 0f3C0885E4, %p33;
	fma.rn.f32 	%f99, %f97, %f93, %f98;
	selp.f32 	%f100, 0fBEFFFFFF, 0fBE2AAAA8, %p33;
	fma.rn.f32 	%f101, %f99, %f93, %f100;
	fma.rn.f32 	%f102, %f101, %f95, %f94;
	and.b32  	%r146, %r154, 2;
	setp.eq.s32 	%p34, %r146, 0;
	mov.f32 	%f103, 0f00000000;
	sub.f32 	%f104, %f103, %f102;
	selp.f32 	%f105, %f102, %f104, %p34;
	add.f32 	%f106, %f7, %f105;
	add.s64 	%rd80, %rd1, %rd59;
	st.global.f32 	[%rd80], %f106;
	bra.uni 	$L__BB0_36;
$L__BB0_19:
	mul.wide.s32 	%rd37, %r2, 4;
	add.s64 	%rd38, %rd3, %rd37;
	ld.global.f32 	%f14, [%rd38];
	mul.f32 	%f27, %f14, 0f3F22F983;
	cvt.rni.s32.f32 	%r158, %f27;
	cvt.rn.f32.s32 	%f28, %r158;
	fma.rn.f32 	%f29, %f28, 0fBFC90FDA, %f14;
	fma.rn.f32 	%f30, %f28, 0fB3A22168, %f29;
	fma.rn.f32 	%f109, %f28, 0fA7C234C5, %f30;
	abs.f32 	%f16, %f14;
	setp.ltu.f32 	%p3, %f16, 0f47CE4780;
	@%p3 bra 	$L__BB0_27;
	setp.neu.f32 	%p4, %f16, 0f7F800000;
	@%p4 bra 	$L__BB0_22;
	mov.f32 	%f33, 0f00000000;
	mul.rn.f32 	%f109, %f14, %f33;
	mov.b32 	%r158, 0;
	bra.uni 	$L__BB0_27;
$L__BB0_22:
	mov.b32 	%r32, %f14;
	shl.b32 	%r64, %r32, 8;
	or.b32  	%r33, %r64, -2147483648;
	mov.b64 	%rd89, 0;
	mov.b32 	%r155, 0;
	mov.u64 	%rd87, __cudart_i2opi_f;
	mov.u64 	%rd88, %rd4;
$L__BB0_23:
	.pragma "nounroll";
	ld.global.nc.u32 	%r65, [%rd87];
	mad.wide.u32 	%rd41, %r65, %r33, %rd89;
	shr.u64 	%rd89, %rd41, 32;
	st.local.u32 	[%rd88], %rd41;
	add.s32 	%r155, %r155, 1;
	add.s64 	%rd88, %rd88, 4;
	add.s64 	%rd87, %rd87, 4;
	setp.ne.s32 	%p5, %r155, 6;
	@%p5 bra 	$L__BB0_23;
	shr.u32 	%r66, %r32, 23;
	st.local.u32 	[%rd4+24], %rd89;
	and.b32  	%r36, %r66, 31;
	and.b32  	%r67, %r66, 224;
	add.s32 	%r68, %r67, -128;
	shr.u32 	%r69, %r68, 5;
	mul.wide.u32 	%rd42, %r69, 4;
	sub.s64 	%rd25, %rd4, %rd42;
	ld.local.u32 	%r156, [%rd25+24];
	ld.local.u32 	%r157, [%rd25+20];
	setp.eq.s32 	%p6, %r36, 0;
	@%p6 bra 	$L__BB0_26;
	shf.l.wrap.b32 	%r156, %r157, %r156, %r36;
	ld.local.u32 	%r70, [%rd25+16];
	shf.l.wrap.b32 	%r157, %r70, %r157, %r36;
$L__BB0_26:
	shr.u32 	%r71, %r156, 30;
	shf.l.wrap.b32 	%r72, %r157, %r156, 2;
	shl.b32 	%r73, %r157, 2;
	shr.u32 	%r74, %r72, 31;
	add.s32 	%r75, %r74, %r71;
	neg.s32 	%r76, %r75;
	setp.lt.s32 	%p7, %r32, 0;
	selp.b32 	%r158, %r76, %r75, %p7;
	xor.b32  	%r77, %r72, %r32;
	shr.s32 	%r78, %r72, 31;
	xor.b32  	%r79, %r78, %r72;
	xor.b32  	%r80, %r78, %r73;
	cvt.u64.u32 	%rd43, %r79;
	shl.b64 	%rd44, %rd43, 32;
	cvt.u64.u32 	%rd45, %r80;
	or.b64  	%rd46, %rd44, %rd45;
	cvt.rn.f64.s64 	%fd1, %rd46;
	mul.f64 	%fd2, %fd1, 0d3BF921FB54442D19;
	cvt.rn.f32.f64 	%f31, %fd2;
	neg.f32 	%f32, %f31;
	setp.lt.s32 	%p8, %r77, 0;
	selp.f32 	%f109, %f32, %f31, %p8;
$L__BB0_27:
	mul.rn.f32 	%f34, %f109, %f109;
	and.b32  	%r82, %r158, 1;
	setp.eq.b32 	%p9, %r82, 1;
	selp.f32 	%f35, 0f3F800000, %f109, %p9;
	fma.rn.f32 	%f36, %f34, %f35, 0f00000000;
	fma.rn.f32 	%f37, %f34, 0f37CBAC00, 0fBAB607ED;
	selp.f32 	%f38, %f37, 0fB94D4153, %p9;
	selp.f32 	%f39, 0f3D2AAABB, 0f3C0885E4, %p9;
	fma.rn.f32 	%f40, %f38, %f34, %f39;
	selp.f32 	%f41, 0fBEFFFFFF, 0fBE2AAAA8, %p9;
	fma.rn.f32 	%f42, %f40, %f34, %f41;
	fma.rn.f32 	%f43, %f42, %f36, %f35;
	and.b32  	%r83, %r158, 2;
	setp.eq.s32 	%p10, %r83, 0;
	mov.f32 	%f44, 0f00000000;
	sub.f32 	%f45, %f44, %f43;
	selp.f32 	%f20, %f43, %f45, %p10;
	add.s64 	%rd48, %rd2, %rd37;
	ld.global.f32 	%f21, [%rd48];
	mul.f32 	%f46, %f21, 0f3F22F983;
	cvt.rni.s32.f32 	%r162, %f46;
	cvt.rn.f32.s32 	%f47, %r162;
	fma.rn.f32 	%f48, %f47, 0fBFC90FDA, %f21;
	fma.rn.f32 	%f49, %f47, 0fB3A22168, %f48;
	fma.rn.f32 	%f110, %f47, 0fA7C234C5, %f49;
	abs.f32 	%f23, %f21;
	setp.ltu.f32 	%p11, %f23, 0f47CE4780;
	@%p11 bra 	$L__BB0_35;
	setp.neu.f32 	%p12, %f23, 0f7F800000;
	@%p12 bra 	$L__BB0_30;
	mov.f32 	%f52, 0f00000000;
	mul.rn.f32 	%f110, %f21, %f52;
	mov.b32 	%r162, 0;
	bra.uni 	$L__BB0_35;
$L__BB0_30:
	mov.b32 	%r46, %f21;
	shl.b32 	%r85, %r46, 8;
	or.b32  	%r47, %r85, -2147483648;
	mov.b64 	%rd92, 0;
	mov.b32 	%r159, 0;
	mov.u64 	%rd90, __cudart_i2opi_f;
	mov.u64 	%rd91, %rd4;
$L__BB0_31:
	.pragma "nounroll";
	ld.global.nc.u32 	%r86, [%rd90];
	mad.wide.u32 	%rd51, %r86, %r47, %rd92;
	shr.u64 	%rd92, %rd51, 32;
	st.local.u32 	[%rd91], %rd51;
	add.s32 	%r159, %r159, 1;
	add.s64 	%rd91, %rd91, 4;
	add.s64 	%rd90, %rd90, 4;
	setp.ne.s32 	%p13, %r159, 6;
	@%p13 bra 	$L__BB0_31;
	shr.u32 	%r87, %r46, 23;
	st.local.u32 	[%rd4+24], %rd92;
	and.b32  	%r50, %r87, 31;
	and.b32  	%r88, %r87, 224;
	add.s32 	%r89, %r88, -128;
	shr.u32 	%r90, %r89, 5;
	mul.wide.u32 	%rd52, %r90, 4;
	sub.s64 	%rd32, %rd4, %rd52;
	ld.local.u32 	%r160, [%rd32+24];
	ld.local.u32 	%r161, [%rd32+20];
	setp.eq.s32 	%p14, %r50, 0;
	@%p14 bra 	$L__BB0_34;
	shf.l.wrap.b32 	%r160, %r161, %r160, %r50;
	ld.local.u32 	%r91, [%rd32+16];
	shf.l.wrap.b32 	%r161, %r91, %r161, %r50;
$L__BB0_34:
	shr.u32 	%r92, %r160, 30;
	shf.l.wrap.b32 	%r93, %r161, %r160, 2;
	shl.b32 	%r94, %r161, 2;
	shr.u32 	%r95, %r93, 31;
	add.s32 	%r96, %r95, %r92;
	neg.s32 	%r97, %r96;
	setp.lt.s32 	%p15, %r46, 0;
	selp.b32 	%r162, %r97, %r96, %p15;
	xor.b32  	%r98, %r93, %r46;
	shr.s32 	%r99, %r93, 31;
	xor.b32  	%r100, %r99, %r93;
	xor.b32  	%r101, %r99, %r94;
	cvt.u64.u32 	%rd53, %r100;
	shl.b64 	%rd54, %rd53, 32;
	cvt.u64.u32 	%rd55, %r101;
	or.b64  	%rd56, %rd54, %rd55;
	cvt.rn.f64.s64 	%fd3, %rd56;
	mul.f64 	%fd4, %fd3, 0d3BF921FB54442D19;
	cvt.rn.f32.f64 	%f50, %fd4;
	neg.f32 	%f51, %f50;
	setp.lt.s32 	%p16, %r98, 0;
	selp.f32 	%f110, %f51, %f50, %p16;
$L__BB0_35:
	mul.rn.f32 	%f53, %f110, %f110;
	and.b32  	%r103, %r162, 1;
	setp.eq.b32 	%p17, %r103, 1;
	selp.f32 	%f54, 0f3F800000, %f110, %p17;
	fma.rn.f32 	%f55, %f53, %f54, 0f00000000;
	fma.rn.f32 	%f56, %f53, 0f37CBAC00, 0fBAB607ED;
	selp.f32 	%f57, %f56, 0fB94D4153, %p17;
	selp.f32 	%f58, 0f3D2AAABB, 0f3C0885E4, %p17;
	fma.rn.f32 	%f59, %f57, %f53, %f58;
	selp.f32 	%f60, 0fBEFFFFFF, 0fBE2AAAA8, %p17;
	fma.rn.f32 	%f61, %f59, %f53, %f60;
	fma.rn.f32 	%f62, %f61, %f55, %f54;
	and.b32  	%r104, %r162, 2;
	setp.eq.s32 	%p18, %r104, 0;
	mov.f32 	%f63, 0f00000000;
	sub.f32 	%f64, %f63, %f62;
	selp.f32 	%f65, %f62, %f64, %p18;
	sub.f32 	%f66, %f20, %f65;
	add.s64 	%rd58, %rd1, %rd37;
	st.global.f32 	[%rd58], %f66;
$L__BB0_36:
	ret;

}


// ===== COMPILED SASS (sm_100) =====

	.target	sm_100

	.elftype	@"ET_EXEC"


//--------------------- .note.nv.tkinfo           --------------------------
	.section	.note.nv.tkinfo,"",@"SHT_NOTE"
	.sectionflags	@"SHF_NOTE_NV_TKINFO"
	.tkinfo
        /*0018*/ 	.word	0x00000002
        /*0030*/ 	.string	""
        /*0030*/ 	.string	"ptxas"
        /*0030*/ 	.string	"Cuda compilation tools, release 13.0, V13.0.88"
        /*0030*/ 	.string	"Build cuda_13.0.r13.0/compiler.36424714_0"
        /*0030*/ 	.string	"-arch sm_100 -m 64 "



//--------------------- .note.nv.cuinfo           --------------------------
	.section	.note.nv.cuinfo,"",@"SHT_NOTE"
	.sectionflags	@"SHF_NOTE_NV_CUINFO"
        /*0018*/ 	.short	0x0002
        /*001a*/ 	.short	0x0064
        /*001c*/ 	.short	0x0082
	.zero		2


//--------------------- .nv.info                  --------------------------
	.section	.nv.info,"",@"SHT_CUDA_INFO"
	.align	4


	//----- nvinfo : EIATTR_REGCOUNT
	.align		4
        /*0000*/ 	.byte	0x04, 0x2f
        /*0002*/ 	.short	(.L_2 - .L_1)
	.align		4
.L_1:
        /*0004*/ 	.word	index@(_Z10SomeKernelPfS_S_i)
        /*0008*/ 	.word	0x00000016


	//----- nvinfo : EIATTR_FRAME_SIZE
	.align		4
.L_2:
        /*000c*/ 	.byte	0x04, 0x11
        /*000e*/ 	.short	(.L_4 - .L_3)
	.align		4
.L_3:
        /*0010*/ 	.word	index@(_Z10SomeKernelPfS_S_i)
        /*0014*/ 	.word	0x00000000


	//----- nvinfo : EIATTR_MIN_STACK_SIZE
	.align		4
.L_4:
        /*0018*/ 	.byte	0x04, 0x12
        /*001a*/ 	.short	(.L_6 - .L_5)
	.align		4
.L_5:
        /*001c*/ 	.word	index@(_Z10SomeKernelPfS_S_i)
        /*0020*/ 	.word	0x00000000
.L_6:


//--------------------- .nv.compat                --------------------------
	.section	.nv.compat,"",@"SHT_CUDA_COMPAT_INFO"
	.align	4
        /*0000*/ 	.byte	0x02, 0x09, 0x00, 0x00, 0x02, 0x02, 0x01, 0x00, 0x02, 0x05, 0x05, 0x00, 0x03, 0x07, 0x01, 0x01
        /*0010*/ 	.byte	0x02, 0x03, 0x00, 0x00, 0x02, 0x06, 0x01, 0x00, 0x04, 0x0b, 0x08, 0x00, 0x01, 0x00, 0x00, 0x00
        /*0020*/ 	.byte	0x00, 0x00, 0x00, 0x00


//--------------------- .nv.info._Z10SomeKernelPfS_S_i --------------------------
	.section	.nv.info._Z10SomeKernelPfS_S_i,"",@"SHT_CUDA_INFO"
	.sectionflags	@""
	.align	4


	//----- nvinfo : EIATTR_CUDA_API_VERSION
	.align		4
        /*0000*/ 	.byte	0x04, 0x37
        /*0002*/ 	.short	(.L_8 - .L_7)
.L_7:
        /*0004*/ 	.word	0x00000082


	//----- nvinfo : EIATTR_KPARAM_INFO
	.align		4
.L_8:
        /*0008*/ 	.byte	0x04, 0x17
        /*000a*/ 	.short	(.L_10 - .L_9)
.L_9:
        /*000c*/ 	.word	0x00000000
        /*0010*/ 	.short	0x0003
        /*0012*/ 	.short	0x0018
        /*0014*/ 	.byte	0x00, 0xf0, 0x11, 0x00


	//----- nvinfo : EIATTR_KPARAM_INFO
	.align		4
.L_10:
        /*0018*/ 	.byte	0x04, 0x17
        /*001a*/ 	.short	(.L_12 - .L_11)
.L_11:
        /*001c*/ 	.word	0x00000000
        /*0020*/ 	.short	0x0002
        /*0022*/ 	.short	0x0010
        /*0024*/ 	.byte	0x00, 0xf5, 0x21, 0x00


	//----- nvinfo : EIATTR_KPARAM_INFO
	.align		4
.L_12:
        /*0028*/ 	.byte	0x04, 0x17
        /*002a*/ 	.short	(.L_14 - .L_13)
.L_13:
        /*002c*/ 	.word	0x00000000
        /*0030*/ 	.short	0x0001
        /*0032*/ 	.short	0x0008
        /*0034*/ 	.byte	0x00, 0xf5, 0x21, 0x00


	//----- nvinfo : EIATTR_KPARAM_INFO
	.align		4
.L_14:
        /*0038*/ 	.byte	0x04, 0x17
        /*003a*/ 	.short	(.L_16 - .L_15)
.L_15:
        /*003c*/ 	.word	0x00000000
        /*0040*/ 	.short	0x0000
        /*0042*/ 	.short	0x0000
        /*0044*/ 	.byte	0x00, 0xf5, 0x21, 0x00


	//----- nvinfo : EIATTR_SPARSE_MMA_MASK
	.align		4
.L_16:
        /*0048*/ 	.byte	0x03, 0x50
        /*004a*/ 	.short	0x0000


	//----- nvinfo : EIATTR_MAXREG_COUNT
	.align		4
        /*004c*/ 	.byte	0x03, 0x1b
        /*004e*/ 	.short	0x00ff


	//----- nvinfo : EIATTR_MERCURY_ISA_VERSION
	.align		4
        /*0050*/ 	.byte	0x03, 0x5f
        /*0052*/ 	.short	0x0101


	//----- nvinfo : EIATTR_VRC_CTA_INIT_COUNT
	.align		4
        /*0054*/ 	.byte	0x02, 0x4a
	.zero		1
	.zero		1


	//----- nvinfo : EIATTR_EXIT_INSTR_OFFSETS
	.align		4
        /*0058*/ 	.byte	0x04, 0x1c
        /*005a*/ 	.short	(.L_18 - .L_17)


	//   ....[0]....
.L_17:
        /*005c*/ 	.word	0x00000070


	//   ....[1]....
        /*0060*/ 	.word	0x00001080


	//   ....[2]....
        /*0064*/ 	.word	0x00002050


	//----- nvinfo : EIATTR_CRS_STACK_SIZE
	.align		4
.L_18:
        /*0068*/ 	.byte	0x04, 0x1e
        /*006a*/ 	.short	(.L_20 - .L_19)
.L_19:
        /*006c*/ 	.word	0x00000000


	//----- nvinfo : EIATTR_CBANK_PARAM_SIZE
	.align		4
.L_20:
        /*0070*/ 	.byte	0x03, 0x19
        /*0072*/ 	.short	0x001c


	//----- nvinfo : EIATTR_PARAM_CBANK
	.align		4
        /*0074*/ 	.byte	0x04, 0x0a
        /*0076*/ 	.short	(.L_22 - .L_21)
	.align		4
.L_21:
        /*0078*/ 	.word	index@(.nv.constant0._Z10SomeKernelPfS_S_i)
        /*007c*/ 	.short	0x0380
        /*007e*/ 	.short	0x001c


	//----- nvinfo : EIATTR_SW_WAR
	.align		4
.L_22:
        /*0080*/ 	.byte	0x04, 0x36
        /*0082*/ 	.short	(.L_24 - .L_23)
.L_23:
        /*0084*/ 	.word	0x00000008
.L_24:


//--------------------- .nv.callgraph             --------------------------
	.section	.nv.callgraph,"",@"SHT_CUDA_CALLGRAPH"
	.align	4
	.sectionentsize	8
	.align		4
        /*0000*/ 	.word	0x00000000
	.align		4
        /*0004*/ 	.word	0xffffffff
	.align		4
        /*0008*/ 	.word	0x00000000
	.align		4
        /*000c*/ 	.word	0xfffffffe
	.align		4
        /*0010*/ 	.word	0x00000000
	.align		4
        /*0014*/ 	.word	0xfffffffd
	.align		4
        /*0018*/ 	.word	0x00000000
	.align		4
        /*001c*/ 	.word	0xfffffffc


//--------------------- .nv.constant4             --------------------------
	.section	.nv.constant4,"a",@progbits
	.align	8
	.align		8
.nv.constant4:
        /*0000*/ 	.dword	__cudart_i2opi_f


//--------------------- .text._Z10SomeKernelPfS_S_i --------------------------
	.section	.text._Z10SomeKernelPfS_S_i,"ax",@progbits
	.align	128
        .global         _Z10SomeKernelPfS_S_i
        .type           _Z10SomeKernelPfS_S_i,@function
        .size           _Z10SomeKernelPfS_S_i,(.L_x_22 - _Z10SomeKernelPfS_S_i)
        .other          _Z10SomeKernelPfS_S_i,@"STO_CUDA_ENTRY STV_DEFAULT"
_Z10SomeKernelPfS_S_i:
.text._Z10SomeKernelPfS_S_i:
[----:B------:R-:W-:Y:S01]  /*0000*/  LDC R1, c[0x0][0x37c] ;  /* 0x0000df00ff017b82 */ /* 0x000fe20000000800 */
[----:B------:R-:W0:Y:S07]  /*0010*/  S2R R3, SR_TID.X ;  /* 0x0000000000037919 */ /* 0x000e2e0000002100 */
[----:B------:R-:W0:Y:S01]  /*0020*/  S2UR UR4, SR_CTAID.X ;  /* 0x00000000000479c3 */ /* 0x000e220000002500 */
[----:B------:R-:W1:Y:S07]  /*0030*/  LDCU UR5, c[0x0][0x398] ;  /* 0x00007300ff0577ac */ /* 0x000e6e0008000800 */
[----:B------:R-:W0:Y:S02]  /*0040*/  LDC R2, c[0x0][0x360] ;  /* 0x0000d800ff027b82 */ /* 0x000e240000000800 */
[----:B0-----:R-:W-:-:S05]  /*0050*/  IMAD R2, R2, UR4, R3 ;  /* 0x0000000402027c24 */ /* 0x001fca000f8e0203 */
[----:B-1----:R-:W-:-:S13]  /*0060*/  ISETP.GE.AND P0, PT, R2, UR5, PT ;  /* 0x0000000502007c0c */ /* 0x002fda000bf06270 */
[----:B------:R-:W-:Y:S05]  /*0070*/  @P0 EXIT ;  /* 0x000000000000094d */ /* 0x000fea0003800000 */
[----:B------:R-:W-:Y:S01]  /*0080*/  LOP3.LUT R0, R3, 0x1, RZ, 0xc0, !PT ;  /* 0x0000000103007812 */ /* 0x000fe200078ec0ff */
[----:B------:R-:W0:Y:S03]  /*0090*/  LDCU.64 UR6, c[0x0][0x358] ;  /* 0x00006b00ff0677ac */ /* 0x000e260008000a00 */
[----:B------:R-:W-:-:S13]  /*00a0*/  ISETP.NE.U32.AND P0, PT, R0, 0x1, PT ;  /* 0x000000010000780c */ /* 0x000fda0003f05070 */
[----:B------:R-:W-:Y:S05]  /*00b0*/  @!P0 BRA `(.L_x_0) ;  /* 0x0000000c00f48947 */ /* 0x000fea0003800000 */
[----:B------:R-:W1:Y:S02]  /*00c0*/  LDC.64 R6, c[0x0][0x380] ;  /* 0x0000e000ff067b82 */ /* 0x000e640000000a00 */
[----:B-1----:R-:W-:-:S05]  /*00d0*/  IMAD.WIDE R6, R2, 0x4, R6 ;  /* 0x0000000402067825 */ /* 0x002fca00078e0206 */
[----:B0-----:R-:W2:Y:S01]  /*00e0*/  LDG.E R0, desc[UR6][R6.64] ;  /* 0x0000000606007981 */ /* 0x001ea2000c1e1900 */
[----:B------:R-:W-:Y:S01]  /*00f0*/  BSSY.RECONVERGENT B0, `(.L_x_1) ;  /* 0x0000069000007945 */ /* 0x000fe20003800200 */
[C---:B--2---:R-:W-:Y:S01]  /*0100*/  FMUL R4, R0.reuse, 0.63661974668502807617 ;  /* 0x3f22f98300047820 */ /* 0x044fe20000400000 */
[----:B------:R-:W-:-:S05]  /*0110*/  FSETP.GE.AND P0, PT, |R0|, 105615, PT ;  /* 0x47ce47800000780b */ /* 0x000fca0003f06200 */
[----:B------:R-:W0:Y:S02]  /*0120*/  F2I.NTZ R4, R4 ;  /* 0x0000000400047305 */ /* 0x000e240000203100 */
[----:B0-----:R-:W-:-:S05]  /*0130*/  I2FP.F32.S32 R3, R4 ;  /* 0x0000000400037245 */ /* 0x001fca0000201400 */
[----:B------:R-:W-:-:S04]  /*0140*/  FFMA R8, R3, -1.5707962512969970703, R0 ;  /* 0xbfc90fda03087823 */ /* 0x000fc80000000000 */
[----:B------:R-:W-:-:S04]  /*0150*/  FFMA R8, R3, -7.5497894158615963534e-08, R8 ;  /* 0xb3a2216803087823 */ /* 0x000fc80000000008 */
[----:B------:R-:W-:Y:S01]  /*0160*/  FFMA R10, R3, -5.3903029534742383927e-15, R8 ;  /* 0xa7c234c5030a7823 */ /* 0x000fe20000000008 */
[----:B------:R-:W-:Y:S06]  /*0170*/  @!P0 BRA `(.L_x_2) ;  /* 0x0000000400808947 */ /* 0x000fec0003800000 */
[----:B------:R-:W-:-:S13]  /*0180*/  FSETP.NEU.AND P0, PT, |R0|, +INF , PT ;  /* 0x7f8000000000780b */ /* 0x000fda0003f0d200 */
[----:B------:R-:W-:Y:S01]  /*0190*/  @!P0 FMUL R10, RZ, R0 ;  /* 0x00000000ff0a8220 */ /* 0x000fe20000400000 */
[----:B------:R-:W-:Y:S01]  /*01a0*/  @!P0 IMAD.MOV.U32 R4, RZ, RZ, RZ ;  /* 0x000000ffff048224 */ /* 0x000fe200078e00ff */
[----:B------:R-:W-:Y:S06]  /*01b0*/  @!P0 BRA `(.L_x_2) ;  /* 0x0000000400708947 */ /* 0x000fec0003800000 */
[----:B------:R-:W-:Y:S01]  /*01c0*/  IMAD.SHL.U32 R3, R0, 0x100, RZ ;  /* 0x0000010000037824 */ /* 0x000fe200078e00ff */
[----:B------:R-:W0:Y:S01]  /*01d0*/  LDCU.64 UR8, c[0x4][URZ] ;  /* 0x01000000ff0877ac */ /* 0x000e220008000a00 */
[----:B------:R-:W-:Y:S02]  /*01e0*/  IMAD.MOV.U32 R9, RZ, RZ, RZ ;  /* 0x000000ffff097224 */ /* 0x000fe400078e00ff */
[----:B------:R-:W-:Y:S01]  /*01f0*/  IMAD.MOV.U32 R10, RZ, RZ, RZ ;  /* 0x000000ffff0a7224 */ /* 0x000fe200078e00ff */
[----:B------:R-:W-:Y:S01]  /*0200*/  LOP3.LUT R8, R3, 0x80000000, RZ, 0xfc, !PT ;  /* 0x8000000003087812 */ /* 0x000fe200078efcff */
[----:B------:R-:W-:Y:S01]  /*0210*/  UMOV UR5, URZ ;  /* 0x000000ff00057c82 */ /* 0x000fe20008000000 */
[----:B------:R-:W-:-:S05]  /*0220*/  UMOV UR4, URZ ;  /* 0x000000ff00047c82 */ /* 0x000fca0008000000 */
.L_x_3:
[----:B0-----:R-:W-:Y:S02]  /*0230*/  IMAD.U32 R6, RZ, RZ, UR8 ;  /* 0x00000008ff067e24 */ /* 0x001fe4000f8e00ff */
[----:B------:R-:W-:-:S05]  /*0240*/  IMAD.U32 R7, RZ, RZ, UR9 ;  /* 0x00000009ff077e24 */ /* 0x000fca000f8e00ff */
[----:B------:R-:W2:Y:S01]  /*0250*/  LDG.E.CONSTANT R5, desc[UR6][R6.64] ;  /* 0x0000000606057981 */ /* 0x000ea2000c1e9900 */
[----:B------:R-:W-:Y:S01]  /*0260*/  UIADD3 UR4, UPT, UPT, UR4, 0x1, URZ ;  /* 0x0000000104047890 */ /* 0x000fe2000fffe0ff */
[C---:B------:R-:W-:Y:S01]  /*0270*/  ISETP.EQ.AND P0, PT, R10.reuse, RZ, PT ;  /* 0x000000ff0a00720c */ /* 0x040fe20003f02270 */
[----:B------:R-:W-:Y:S01]  /*0280*/  UIADD3 UR8, UP1, UPT, UR8, 0x4, URZ ;  /* 0x0000000408087890 */ /* 0x000fe2000ff3e0ff */
[C---:B------:R-:W-:Y:S01]  /*0290*/  ISETP.EQ.AND P1, PT, R10.reuse, 0x4, PT ;  /* 0x000000040a00780c */ /* 0x040fe20003f22270 */
[----:B------:R-:W-:Y:S01]  /*02a0*/  UISETP.NE.AND UP0, UPT, UR4, 0x6, UPT ;  /* 0x000000060400788c */ /* 0x000fe2000bf05270 */
[C---:B------:R-:W-:Y:S01]  /*02b0*/  ISETP.EQ.AND P2, PT, R10.reuse, 0x8, PT ;  /* 0x000000080a00780c */ /* 0x040fe20003f42270 */
[----:B------:R-:W-:Y:S01]  /*02c0*/  UIADD3.X UR9, UPT, UPT, URZ, UR9, URZ, UP1, !UPT ;  /* 0x00000009ff097290 */ /* 0x000fe20008ffe4ff */
[C---:B------:R-:W-:Y:S02]  /*02d0*/  ISETP.EQ.AND P3, PT, R10.reuse, 0xc, PT ;  /* 0x0000000c0a00780c */ /* 0x040fe40003f62270 */
[----:B------:R-:W-:-:S02]  /*02e0*/  ISETP.EQ.AND P4, PT, R10, 0x10, PT ;  /* 0x000000100a00780c */ /* 0x000fc40003f82270 */
[C---:B------:R-:W-:Y:S01]  /*02f0*/  ISETP.EQ.AND P5, PT, R10.reuse, 0x14, PT ;  /* 0x000000140a00780c */ /* 0x040fe20003fa2270 */
[----:B------:R-:W-:Y:S02]  /*0300*/  VIADD R10, R10, 0x4 ;  /* 0x000000040a0a7836 */ /* 0x000fe40000000000 */
[----:B--2---:R-:W-:-:S03]  /*0310*/  IMAD.WIDE.U32 R4, R5, R8, RZ ;  /* 0x0000000805047225 */ /* 0x004fc600078e00ff */
[----:B------:R-:W-:-:S04]  /*0320*/  IADD3 R4, P6, PT, R4, R9, RZ ;  /* 0x0000000904047210 */ /* 0x000fc80007fde0ff */
[----:B------:R-:W-:Y:S01]  /*0330*/  IADD3.X R9, PT, PT, R5, UR5, RZ, P6, !PT ;  /* 0x0000000505097c10 */ /* 0x000fe2000b7fe4ff */
[--C-:B------:R-:W-:Y:S01]  /*0340*/  @P0 IMAD.MOV.U32 R3, RZ, RZ, R4.reuse ;  /* 0x000000ffff030224 */ /* 0x100fe200078e0004 */
[----:B------:R-:W-:Y:S01]  /*0350*/  @P1 MOV R15, R4 ;  /* 0x00000004000f1202 */ /* 0x000fe20000000f00 */
[--C-:B------:R-:W-:Y:S02]  /*0360*/  @P2 IMAD.MOV.U32 R16, RZ, RZ, R4.reuse ;  /* 0x000000ffff102224 */ /* 0x100fe400078e0004 */
[--C-:B------:R-:W-:Y:S02]  /*0370*/  @P3 IMAD.MOV.U32 R17, RZ, RZ, R4.reuse ;  /* 0x000000ffff113224 */ /* 0x100fe400078e0004 */
[--C-:B------:R-:W-:Y:S02]  /*0380*/  @P4 IMAD.MOV.U32 R18, RZ, RZ, R4.reuse ;  /* 0x000000ffff124224 */ /* 0x100fe400078e0004 */
[----:B------:R-:W-:Y:S01]  /*0390*/  @P5 IMAD.MOV.U32 R14, RZ, RZ, R4 ;  /* 0x000000ffff0e5224 */ /* 0x000fe200078e0004 */
[----:B------:R-:W-:Y:S06]  /*03a0*/  BRA.U UP0, `(.L_x_3) ;  /* 0xfffffffd00a07547 */ /* 0x000fec000b83ffff */
[----:B------:R-:W-:Y:S01]  /*03b0*/  SHF.R.U32.HI R4, RZ, 0x17, R0 ;  /* 0x00000017ff047819 */ /* 0x000fe20000011600 */
[----:B------:R-:W-:Y:S03]  /*03c0*/  BSSY.RECONVERGENT B1, `(.L_x_4) ;  /* 0x0000029000017945 */ /* 0x000fe60003800200 */
[C---:B------:R-:W-:Y:S02]  /*03d0*/  LOP3.LUT R5, R4.reuse, 0xe0, RZ, 0xc0, !PT ;  /* 0x000000e004057812 */ /* 0x040fe400078ec0ff */
[----:B------:R-:W-:-:S03]  /*03e0*/  LOP3.LUT P6, RZ, R4, 0x1f, RZ, 0xc0, !PT ;  /* 0x0000001f04ff7812 */ /* 0x000fc600078cc0ff */
[----:B------:R-:W-:-:S05]  /*03f0*/  VIADD R5, R5, 0xffffff80 ;  /* 0xffffff8005057836 */ /* 0x000fca0000000000 */
[----:B------:R-:W-:-:S05]  /*0400*/  SHF.R.U32.HI R5, RZ, 0x5, R5 ;  /* 0x00000005ff057819 */ /* 0x000fca0000011605 */
[----:B------:R-:W-:-:S05]  /*0410*/  IMAD.U32 R7, R5, -0x4, RZ ;  /* 0xfffffffc05077824 */ /* 0x000fca00078e00ff */
[C---:B------:R-:W-:Y:S02]  /*0420*/  ISETP.EQ.AND P3, PT, R7.reuse, -0x18, PT ;  /* 0xffffffe80700780c */ /* 0x040fe40003f62270 */
[C---:B------:R-:W-:Y:S02]  /*0430*/  ISETP.EQ.AND P4, PT, R7.reuse, -0x14, PT ;  /* 0xffffffec0700780c */ /* 0x040fe40003f82270 */
[C---:B------:R-:W-:Y:S02]  /*0440*/  ISETP.EQ.AND P2, PT, R7.reuse, -0x10, PT ;  /* 0xfffffff00700780c */ /* 0x040fe40003f42270 */
[C---:B------:R-:W-:Y:S02]  /*0450*/  ISETP.EQ.AND P1, PT, R7.reuse, -0xc, PT ;  /* 0xfffffff40700780c */ /* 0x040fe40003f22270 */
[C---:B------:R-:W-:Y:S02]  /*0460*/  ISETP.EQ.AND P0, PT, R7.reuse, -0x8, PT ;  /* 0xfffffff80700780c */ /* 0x040fe40003f02270 */
[----:B------:R-:W-:-:S03]  /*0470*/  ISETP.EQ.AND P5, PT, R7, RZ, PT ;  /* 0x000000ff0700720c */ /* 0x000fc60003fa2270 */
[----:B------:R-:W-:Y:S02]  /*0480*/  @P3 MOV R5, R3 ;  /* 0x0000000300053202 */ /* 0x000fe40000000f00 */
[C---:B------:R-:W-:Y:S01]  /*0490*/  ISETP.EQ.AND P3, PT, R7.reuse, -0x4, PT ;  /* 0xfffffffc0700780c */ /* 0x040fe20003f62270 */
[----:B------:R-:W-:Y:S02]  /*04a0*/  @P4 IMAD.MOV.U32 R6, RZ, RZ, R3 ;  /* 0x000000ffff064224 */ /* 0x000fe400078e0003 */
[----:B------:R-:W-:Y:S01]  /*04b0*/  @P4 IMAD.MOV.U32 R5, RZ, RZ, R15 ;  /* 0x000000ffff054224 */ /* 0x000fe200078e000f */
[----:B------:R-:W-:Y:S01]  /*04c0*/  ISETP.EQ.AND P4, PT, R7, 0x4, PT ;  /* 0x000000040700780c */ /* 0x000fe20003f82270 */
[----:B------:R-:W-:Y:S02]  /*04d0*/  @P2 IMAD.MOV.U32 R5, RZ, RZ, R16 ;  /* 0x000000ffff052224 */ /* 0x000fe400078e0010 */
[----:B------:R-:W-:Y:S01]  /*04e0*/  @P1 IMAD.MOV.U32 R5, RZ, RZ, R17 ;  /* 0x000000ffff051224 */ /* 0x000fe200078e0011 */
[----:B------:R-:W-:Y:S01]  /*04f0*/  @P0 MOV R5, R18 ;  /* 0x0000001200050202 */ /* 0x000fe20000000f00 */
[----:B------:R-:W-:-:S02]  /*0500*/  @P2 IMAD.MOV.U32 R6, RZ, RZ, R15 ;  /* 0x000000ffff062224 */ /* 0x000fc400078e000f */
[----:B------:R-:W-:Y:S02]  /*0510*/  @P1 IMAD.MOV.U32 R6, RZ, RZ, R16 ;  /* 0x000000ffff061224 */ /* 0x000fe400078e0010 */
[----:B------:R-:W-:Y:S02]  /*0520*/  @P3 IMAD.MOV.U32 R5, RZ, RZ, R14 ;  /* 0x000000ffff053224 */ /* 0x000fe400078e000e */
[----:B------:R-:W-:Y:S02]  /*0530*/  @P5 IMAD.MOV.U32 R5, RZ, RZ, R9 ;  /* 0x000000ffff055224 */ /* 0x000fe400078e0009 */
[----:B------:R-:W-:Y:S02]  /*0540*/  @P0 IMAD.MOV.U32 R6, RZ, RZ, R17 ;  /* 0x000000ffff060224 */ /* 0x000fe400078e0011 */
[----:B------:R-:W-:Y:S02]  /*0550*/  @P3 IMAD.MOV.U32 R6, RZ, RZ, R18 ;  /* 0x000000ffff063224 */ /* 0x000fe400078e0012 */
[----:B------:R-:W-:-:S02]  /*0560*/  @P5 IMAD.MOV.U32 R6, RZ, RZ, R14 ;  /* 0x000000ffff065224 */ /* 0x000fc400078e000e */
[----:B------:R-:W-:Y:S02]  /*0570*/  @P4 IMAD.MOV.U32 R6, RZ, RZ, R9 ;  /* 0x000000ffff064224 */ /* 0x000fe400078e0009 */
[----:B------:R-:W-:Y:S01]  /*0580*/  IMAD.MOV.U32 R11, RZ, RZ, R5 ;  /* 0x000000ffff0b7224 */ /* 0x000fe200078e0005 */
[----:B------:R-:W-:Y:S06]  /*0590*/  @!P6 BRA `(.L_x_5) ;  /* 0x00000000002ce947 */ /* 0x000fec0003800000 */
[----:B------:R-:W-:Y:S01]  /*05a0*/  @P2 IMAD.MOV.U32 R5, RZ, RZ, R3 ;  /* 0x000000ffff052224 */ /* 0x000fe200078e0003 */
[----:B------:R-:W-:Y:S01]  /*05b0*/  @P1 MOV R5, R15 ;  /* 0x0000000f00051202 */ /* 0x000fe20000000f00 */
[----:B------:R-:W-:Y:S01]  /*05c0*/  @P0 IMAD.MOV.U32 R5, RZ, RZ, R16 ;  /* 0x000000ffff050224 */ /* 0x000fe200078e0010 */
[----:B------:R-:W-:Y:S01]  /*05d0*/  ISETP.EQ.AND P0, PT, R7, 0x8, PT ;  /* 0x000000080700780c */ /* 0x000fe20003f02270 */
[----:B------:R-:W-:Y:S01]  /*05e0*/  @P3 IMAD.MOV.U32 R5, RZ, RZ, R17 ;  /* 0x000000ffff053224 */ /* 0x000fe200078e0011 */
[----:B------:R-:W-:Y:S01]  /*05f0*/  LOP3.LUT R4, R4, 0x1f, RZ, 0xc0, !PT ;  /* 0x0000001f04047812 */ /* 0x000fe200078ec0ff */
[----:B------:R-:W-:Y:S02]  /*0600*/  @P5 IMAD.MOV.U32 R5, RZ, RZ, R18 ;  /* 0x000000ffff055224 */ /* 0x000fe400078e0012 */
[----:B------:R-:W-:Y:S01]  /*0610*/  @P4 IMAD.MOV.U32 R5, RZ, RZ, R14 ;  /* 0x000000ffff054224 */ /* 0x000fe200078e000e */
[----:B------:R-:W-:-:S07]  /*0620*/  SHF.L.W.U32.HI R11, R6, R4, R11 ;  /* 0x00000004060b7219 */ /* 0x000fce0000010e0b */
[----:B------:R-:W-:-:S05]  /*0630*/  @P0 IMAD.MOV.U32 R5, RZ, RZ, R9 ;  /* 0x000000ffff050224 */ /* 0x000fca00078e0009 */
[----:B------:R-:W-:-:S07]  /*0640*/  SHF.L.W.U32.HI R6, R5, R4, R6 ;  /* 0x0000000405067219 */ /* 0x000fce0000010e06 */
.L_x_5:
[----:B------:R-:W-:Y:S05]  /*0650*/  BSYNC.RECONVERGENT B1 ;  /* 0x0000000000017941 */ /* 0x000fea0003800200 */
.L_x_4:
[C---:B------:R-:W-:Y:S01]  /*0660*/  SHF.L.W.U32.HI R13, R6.reuse, 0x2, R11 ;  /* 0x00000002060d7819 */ /* 0x040fe20000010e0b */
[----:B------:R-:W-:Y:S01]  /*0670*/  IMAD.SHL.U32 R6, R6, 0x4, RZ ;  /* 0x0000000406067824 */ /* 0x000fe200078e00ff */
[----:B------:R-:W-:Y:S01]  /*0680*/  UMOV UR4, 0x54442d19 ;  /* 0x54442d1900047882 */ /* 0x000fe20000000000 */
[----:B------:R-:W-:Y:S01]  /*0690*/  UMOV UR5, 0x3bf921fb ;  /* 0x3bf921fb00057882 */ /* 0x000fe20000000000 */
[----:B------:R-:W-:Y:S02]  /*06a0*/  SHF.R.S32.HI R4, RZ, 0x1f, R13 ;  /* 0x0000001fff047819 */ /* 0x000fe4000001140d */
[----:B------:R-:W-:Y:S02]  /*06b0*/  ISETP.GE.AND P0, PT, R0, RZ, PT ;  /* 0x000000ff0000720c */ /* 0x000fe40003f06270 */
[C---:B------:R-:W-:Y:S02]  /*06c0*/  LOP3.LUT R8, R4.reuse, R6, RZ, 0x3c, !PT ;  /* 0x0000000604087212 */ /* 0x040fe400078e3cff */
[----:B------:R-:W-:-:S02]  /*06d0*/  LOP3.LUT R9, R4, R13, RZ, 0x3c, !PT ;  /* 0x0000000d04097212 */ /* 0x000fc400078e3cff */
[----:B------:R-:W-:Y:S02]  /*06e0*/  LOP3.LUT R0, R13, R0, RZ, 0x3c, !PT ;  /* 0x000000000d007212 */ /* 0x000fe400078e3cff */
[----:B------:R-:W0:Y:S02]  /*06f0*/  I2F.F64.S64 R4, R8 ;  /* 0x0000000800047312 */ /* 0x000e240000301c00 */
[----:B------:R-:W-:Y:S01]  /*0700*/  ISETP.GE.AND P1, PT, R0, RZ, PT ;  /* 0x000000ff0000720c */ /* 0x000fe20003f26270 */
[----:B0-----:R-:W-:Y:S01]  /*0710*/  DMUL R6, R4, UR4 ;  /* 0x0000000404067c28 */ /* 0x001fe20008000000 */
[----:B------:R-:W-:-:S04]  /*0720*/  SHF.R.U32.HI R4, RZ, 0x1e, R11 ;  /* 0x0000001eff047819 */ /* 0x000fc8000001160b */
[----:B------:R-:W-:-:S05]  /*0730*/  LEA.HI R4, R13, R4, RZ, 0x1 ;  /* 0x000000040d047211 */ /* 0x000fca00078f08ff */
[----:B------:R-:W0:Y:S01]  /*0740*/  F2F.F32.F64 R6, R6 ;  /* 0x0000000600067310 */ /* 0x000e220000301000 */
[----:B------:R-:W-:-:S05]  /*0750*/  IMAD.MOV R0, RZ, RZ, -R4 ;  /* 0x000000ffff007224 */ /* 0x000fca00078e0a04 */
[----:B------:R-:W-:Y:S02]  /*0760*/  @!P0 MOV R4, R0 ;  /* 0x0000000000048202 */ /* 0x000fe40000000f00 */
[----:B0-----:R-:W-:-:S07]  /*0770*/  FSEL R10, -R6, R6, !P1 ;  /* 0x00000006060a7208 */ /* 0x001fce0004800100 */
.L_x_2:
[----:B------:R-:W-:Y:S05]  /*0780*/  BSYNC.RECONVERGENT B0 ;  /* 0x0000000000007941 */ /* 0x000fea0003800200 */
.L_x_1:
[----:B------:R-:W0:Y:S02]  /*0790*/  LDC.64 R6, c[0x0][0x388] ;  /* 0x0000e200ff067b82 */ /* 0x000e240000000a00 */
[----:B0-----:R-:W-:-:S06]  /*07a0*/  IMAD.WIDE R6, R2, 0x4, R6 ;  /* 0x0000000402067825 */ /* 0x001fcc00078e0206 */
[----:B------:R0:W2:Y:S01]  /*07b0*/  LDG.E R7, desc[UR6][R6.64] ;  /* 0x0000000606077981 */ /* 0x0000a2000c1e1900 */
[----:B------:R-:W-:Y:S02]  /*07c0*/  IMAD.MOV.U32 R8, RZ, RZ, 0x37cbac00 ;  /* 0x37cbac00ff087424 */ /* 0x000fe400078e00ff */
[----:B------:R-:W-:Y:S01]  /*07d0*/  FMUL R11, R10, R10 ;  /* 0x0000000a0a0b7220 */ /* 0x000fe20000400000 */
[C---:B------:R-:W-:Y:S01]  /*07e0*/  LOP3.LUT R0, R4.reuse, 0x1, RZ, 0xc0, !PT ;  /* 0x0000000104007812 */ /* 0x040fe200078ec0ff */
[----:B------:R-:W-:Y:S01]  /*07f0*/  IMAD.MOV.U32 R5, RZ, RZ, 0x3d2aaabb ;  /* 0x3d2aaabbff057424 */ /* 0x000fe200078e00ff */
[----:B------:R-:W-:Y:S01]  /*0800*/  LOP3.LUT P1, RZ, R4, 0x2, RZ, 0xc0, !PT ;  /* 0x0000000204ff7812 */ /* 0x000fe2000782c0ff */
[----:B------:R-:W-:Y:S01]  /*0810*/  FFMA R12, R11, R8, -0.0013887860113754868507 ;  /* 0xbab607ed0b0c7423 */ /* 0x000fe20000000008 */
[----:B------:R-:W-:Y:S01]  /*0820*/  ISETP.NE.U32.AND P0, PT, R0, 0x1, PT ;  /* 0x000000010000780c */ /* 0x000fe20003f05070 */
[----:B------:R-:W-:Y:S01]  /*0830*/  BSSY.RECONVERGENT B0, `(.L_x_6) ;  /* 0x0000072000007945 */ /* 0x000fe20003800200 */
[----:B0-----:R-:W-:-:S02]  /*0840*/  IMAD.MOV.U32 R6, RZ, RZ, 0x3effffff ;  /* 0x3effffffff067424 */ /* 0x001fc400078e00ff */
[----:B------:R-:W-:Y:S02]  /*0850*/  FSEL R12, R12, -0.00019574658654164522886, !P0 ;  /* 0xb94d41530c0c7808 */ /* 0x000fe40004000000 */
[----:B------:R-:W-:Y:S02]  /*0860*/  FSEL R0, R5, 0.0083327032625675201416, !P0 ;  /* 0x3c0885e405007808 */ /* 0x000fe40004000000 */
[----:B------:R-:W-:-:S03]  /*0870*/  FSEL R4, -R6, -0.16666662693023681641, !P0 ;  /* 0xbe2aaaa806047808 */ /* 0x000fc60004000100 */
[----:B------:R-:W-:Y:S01]  /*0880*/  FFMA R12, R11, R12, R0 ;  /* 0x0000000c0b0c7223 */ /* 0x000fe20000000000 */
[----:B------:R-:W-:-:S03]  /*0890*/  FSEL R0, R10, 1, P0 ;  /* 0x3f8000000a007808 */ /* 0x000fc60000000000 */
[C---:B------:R-:W-:Y:S02]  /*08a0*/  FFMA R4, R11.reuse, R12, R4 ;  /* 0x0000000c0b047223 */ /* 0x040fe40000000004 */
[----:B------:R-:W-:-:S04]  /*08b0*/  FFMA R11, R11, R0, RZ ;  /* 0x000000000b0b7223 */ /* 0x000fc800000000ff */
[----:B------:R-:W-:-:S04]  /*08c0*/  FFMA R4, R11, R4, R0 ;  /* 0x000000040b047223 */ /* 0x000fc80000000000 */
[----:B------:R-:W-:Y:S01]  /*08d0*/  @P1 FADD R4, RZ, -R4 ;  /* 0x80000004ff041221 */ /* 0x000fe20000000000 */
        /* <DEDUP_REMOVED lines=12> */
[----:B------:R-:W-:Y:S02]  /*09a0*/  IMAD.SHL.U32 R0, R7, 0x100, RZ ;  /* 0x0000010007007824 */ /* 0x000fe400078e00ff */
[----:B------:R-:W-:Y:S02]  /*09b0*/  HFMA2 R19, -RZ, RZ, 0, 0 ;  /* 0x00000000ff137431 */ /* 0x000fe400000001ff */
[----:B------:R-:W-:Y:S01]  /*09c0*/  IMAD.MOV.U32 R9, RZ, RZ, RZ ;  /* 0x000000ffff097224 */ /* 0x000fe200078e00ff */
[----:B------:R-:W0:Y:S01]  /*09d0*/  LDCU.64 UR8, c[0x4][URZ] ;  /* 0x01000000ff0877ac */ /* 0x000e220008000a00 */
[----:B------:R-:W-:Y:S01]  /*09e0*/  LOP3.LUT R0, R0, 0x80000000, RZ, 0xfc, !PT ;  /* 0x8000000000007812 */ /* 0x000fe200078efcff */
[----:B------:R-:W-:Y:S01]  /*09f0*/  UMOV UR5, URZ ;  /* 0x000000ff00057c82 */ /* 0x000fe20008000000 */
[----:B------:R-:W-:-:S05]  /*0a00*/  UMOV UR4, URZ ;  /* 0x000000ff00047c82 */ /* 0x000fca0008000000 */
.L_x_8:
        /* <DEDUP_REMOVED lines=37> */
[--C-:B------:R-:W-:Y:S01]  /*0c60*/  @P3 IMAD.MOV.U32 R0, RZ, RZ, R3.reuse ;  /* 0x000000ffff003224 */ /* 0x100fe200078e0003 */
[C---:B------:R-:W-:Y:S01]  /*0c70*/  ISETP.EQ.AND P3, PT, R13.reuse, -0x4, PT ;  /* 0xfffffffc0d00780c */ /* 0x040fe20003f62270 */
[----:B------:R-:W-:Y:S01]  /*0c80*/  @P4 IMAD.MOV.U32 R11, RZ, RZ, R3 ;  /* 0x000000ffff0b4224 */ /* 0x000fe200078e0003 */
[----:B------:R-:W-:Y:S01]  /*0c90*/  @P4 MOV R0, R15 ;  /* 0x0000000f00004202 */ /* 0x000fe20000000f00 */
[----:B------:R-:W-:Y:S01]  /*0ca0*/  @P2 IMAD.MOV.U32 R11, RZ, RZ, R15 ;  /* 0x000000ffff0b2224 */ /* 0x000fe200078e000f */
[----:B------:R-:W-:Y:S01]  /*0cb0*/  ISETP.EQ.AND P4, PT, R13, 0x4, PT ;  /* 0x000000040d00780c */ /* 0x000fe20003f82270 */
[--C-:B------:R-:W-:Y:S02]  /*0cc0*/  @P2 IMAD.MOV.U32 R0, RZ, RZ, R16.reuse ;  /* 0x000000ffff002224 */ /* 0x100fe400078e0010 */
[----:B------:R-:W-:Y:S02]  /*0cd0*/  @P1 IMAD.MOV.U32 R11, RZ, RZ, R16 ;  /* 0x000000ffff0b1224 */ /* 0x000fe400078e0010 */
[----:B------:R-:W-:-:S02]  /*0ce0*/  @P1 IMAD.MOV.U32 R0, RZ, RZ, R17 ;  /* 0x000000ffff001224 */ /* 0x000fc400078e0011 */
[----:B------:R-:W-:Y:S02]  /*0cf0*/  @P0 IMAD.MOV.U32 R11, RZ, RZ, R17 ;  /* 0x000000ffff0b0224 */ /* 0x000fe400078e0011 */
[----:B------:R-:W-:Y:S01]  /*0d00*/  @P0 IMAD.MOV.U32 R0, RZ, RZ, R18 ;  /* 0x000000ffff000224 */ /* 0x000fe200078e0012 */
[----:B------:R-:W-:Y:S01]  /*0d10*/  @P3 MOV R11, R18 ;  /* 0x00000012000b3202 */ /* 0x000fe20000000f00 */
[--C-:B------:R-:W-:Y:S02]  /*0d20*/  @P3 IMAD.MOV.U32 R0, RZ, RZ, R14.reuse ;  /* 0x000000ffff003224 */ /* 0x100fe400078e000e */
[----:B------:R-:W-:Y:S02]  /*0d30*/  @P5 IMAD.MOV.U32 R11, RZ, RZ, R14 ;  /* 0x000000ffff0b5224 */ /* 0x000fe400078e000e */
[--C-:B------:R-:W-:Y:S02]  /*0d40*/  @P5 IMAD.MOV.U32 R0, RZ, RZ, R9.reuse ;  /* 0x000000ffff005224 */ /* 0x100fe400078e0009 */
[----:B------:R-:W-:Y:S01]  /*0d50*/  @P4 IMAD.MOV.U32 R11, RZ, RZ, R9 ;  /* 0x000000ffff0b4224 */ /* 0x000fe200078e0009 */
[----:B------:R-:W-:Y:S06]  /*0d60*/  @!P6 BRA `(.L_x_10) ;  /* 0x00000000002ce947 */ /* 0x000fec0003800000 */
[----:B------:R-:W-:Y:S01]  /*0d70*/  @P2 IMAD.MOV.U32 R12, RZ, RZ, R3 ;  /* 0x000000ffff0c2224 */ /* 0x000fe200078e0003 */
[----:B------:R-:W-:Y:S01]  /*0d80*/  LOP3.LUT R3, R10, 0x1f, RZ, 0xc0, !PT ;  /* 0x0000001f0a037812 */ /* 0x000fe200078ec0ff */
[----:B------:R-:W-:Y:S01]  /*0d90*/  @P1 IMAD.MOV.U32 R12, RZ, RZ, R15 ;  /* 0x000000ffff0c1224 */ /* 0x000fe200078e000f */
[----:B------:R-:W-:Y:S01]  /*0da0*/  @P0 MOV R12, R16 ;  /* 0x00000010000c0202 */ /* 0x000fe20000000f00 */
[----:B------:R-:W-:Y:S01]  /*0db0*/  @P3 IMAD.MOV.U32 R12, RZ, RZ, R17 ;  /* 0x000000ffff0c3224 */ /* 0x000fe200078e0011 */
[----:B------:R-:W-:Y:S01]  /*0dc0*/  ISETP.EQ.AND P0, PT, R13, 0x8, PT ;  /* 0x000000080d00780c */ /* 0x000fe20003f02270 */
[----:B------:R-:W-:Y:S01]  /*0dd0*/  @P5 IMAD.MOV.U32 R12, RZ, RZ, R18 ;  /* 0x000000ffff0c5224 */ /* 0x000fe200078e0012 */
[----:B------:R-:W-:Y:S01]  /*0de0*/  SHF.L.W.U32.HI R0, R11, R3, R0 ;  /* 0x000000030b007219 */ /* 0x000fe20000010e00 */
[----:B------:R-:W-:-:S10]  /*0df0*/  @P4 IMAD.MOV.U32 R12, RZ, RZ, R14 ;  /* 0x000000ffff0c4224 */ /* 0x000fd400078e000e */
[----:B------:R-:W-:-:S05]  /*0e00*/  @P0 IMAD.MOV.U32 R12, RZ, RZ, R9 ;  /* 0x000000ffff0c0224 */ /* 0x000fca00078e0009 */
[----:B------:R-:W-:-:S07]  /*0e10*/  SHF.L.W.U32.HI R11, R12, R3, R11 ;  /* 0x000000030c0b7219 */ /* 0x000fce0000010e0b */
.L_x_10:
[----:B------:R-:W-:Y:S05]  /*0e20*/  BSYNC.RECONVERGENT B1 ;  /* 0x0000000000017941 */ /* 0x000fea0003800200 */
.L_x_9:
[C-C-:B------:R-:W-:Y:S01]  /*0e30*/  SHF.L.W.U32.HI R9, R11.reuse, 0x2, R0.reuse ;  /* 0x000000020b097819 */ /* 0x140fe20000010e00 */
[----:B------:R-:W-:Y:S01]  /*0e40*/  IMAD.SHL.U32 R11, R11, 0x4, RZ ;  /* 0x000000040b0b7824 */ /* 0x000fe200078e00ff */
[----:B------:R-:W-:Y:S01]  /*0e50*/  UMOV UR4, 0x54442d19 ;  /* 0x54442d1900047882 */ /* 0x000fe20000000000 */
[----:B------:R-:W-:Y:S01]  /*0e60*/  UMOV UR5, 0x3bf921fb ;  /* 0x3bf921fb00057882 */ /* 0x000fe20000000000 */
[----:B------:R-:W-:Y:S02]  /*0e70*/  SHF.R.S32.HI R10, RZ, 0x1f, R9 ;  /* 0x0000001fff0a7819 */ /* 0x000fe40000011409 */
[----:B------:R-:W-:Y:S02]  /*0e80*/  SHF.R.U32.HI R0, RZ, 0x1e, R0 ;  /* 0x0000001eff007819 */ /* 0x000fe40000011600 */
[C---:B------:R-:W-:Y:S02]  /*0e90*/  LOP3.LUT R12, R10.reuse, R11, RZ, 0x3c, !PT ;  /* 0x0000000b0a0c7212 */ /* 0x040fe400078e3cff */
[----:B------:R-:W-:-:S02]  /*0ea0*/  LOP3.LUT R13, R10, R9, RZ, 0x3c, !PT ;  /* 0x000000090a0d7212 */ /* 0x000fc400078e3cff */
[----:B------:R-:W-:Y:S02]  /*0eb0*/  ISETP.GE.AND P0, PT, R7, RZ, PT ;  /* 0x000000ff0700720c */ /* 0x000fe40003f06270 */
[----:B------:R-:W0:Y:S01]  /*0ec0*/  I2F.F64.S64 R10, R12 ;  /* 0x0000000c000a7312 */ /* 0x000e220000301c00 */
[C---:B------:R-:W-:Y:S02]  /*0ed0*/  LOP3.LUT R7, R9.reuse, R7, RZ, 0x3c, !PT ;  /* 0x0000000709077212 */ /* 0x040fe400078e3cff */
[----:B------:R-:W-:Y:S02]  /*0ee0*/  LEA.HI R9, R9, R0, RZ, 0x1 ;  /* 0x0000000009097211 */ /* 0x000fe400078f08ff */
[----:B------:R-:W-:-:S03]  /*0ef0*/  ISETP.GE.AND P1, PT, R7, RZ, PT ;  /* 0x000000ff0700720c */ /* 0x000fc60003f26270 */
[----:B------:R-:W-:-:S05]  /*0f00*/  IMAD.MOV R0, RZ, RZ, -R9 ;  /* 0x000000ffff007224 */ /* 0x000fca00078e0a09 */
[----:B------:R-:W-:Y:S01]  /*0f10*/  @!P0 MOV R9, R0 ;  /* 0x0000000000098202 */ /* 0x000fe20000000f00 */
[----:B0-----:R-:W-:-:S10]  /*0f20*/  DMUL R10, R10, UR4 ;  /* 0x000000040a0a7c28 */ /* 0x001fd40008000000 */
[----:B------:R-:W0:Y:S02]  /*0f30*/  F2F.F32.F64 R10, R10 ;  /* 0x0000000a000a7310 */ /* 0x000e240000301000 */
[----:B0-----:R-:W-:-:S07]  /*0f40*/  FSEL R0, -R10, R10, !P1 ;  /* 0x0000000a0a007208 */ /* 0x001fce0004800100 */
.L_x_7:
[----:B------:R-:W-:Y:S05]  /*0f50*/  BSYNC.RECONVERGENT B0 ;  /* 0x0000000000007941 */ /* 0x000fea0003800200 */
.L_x_6:
[----:B------:R-:W-:Y:S01]  /*0f60*/  FMUL R3, R0, R0 ;  /* 0x0000000000037220 */ /* 0x000fe20000400000 */
[C---:B------:R-:W-:Y:S01]  /*0f70*/  LOP3.LUT R7, R9.reuse, 0x1, RZ, 0xc0, !PT ;  /* 0x0000000109077812 */ /* 0x040fe200078ec0ff */
[----:B------:R-:W0:Y:S01]  /*0f80*/  LDC.64 R10, c[0x0][0x390] ;  /* 0x0000e400ff0a7b82 */ /* 0x000e220000000a00 */
[----:B------:R-:W-:Y:S01]  /*0f90*/  LOP3.LUT P1, RZ, R9, 0x2, RZ, 0xc0, !PT ;  /* 0x0000000209ff7812 */ /* 0x000fe2000782c0ff */
[----:B------:R-:W-:Y:S01]  /*0fa0*/  FFMA R8, R3, R8, -0.0013887860113754868507 ;  /* 0xbab607ed03087423 */ /* 0x000fe20000000008 */
[----:B------:R-:W-:-:S04]  /*0fb0*/  ISETP.NE.U32.AND P0, PT, R7, 0x1, PT ;  /* 0x000000010700780c */ /* 0x000fc80003f05070 */
[----:B------:R-:W-:Y:S02]  /*0fc0*/  FSEL R12, R5, 0.0083327032625675201416, !P0 ;  /* 0x3c0885e4050c7808 */ /* 0x000fe40004000000 */
[----:B------:R-:W-:Y:S02]  /*0fd0*/  FSEL R8, R8, -0.00019574658654164522886, !P0 ;  /* 0xb94d415308087808 */ /* 0x000fe40004000000 */
[----:B------:R-:W-:Y:S02]  /*0fe0*/  FSEL R5, -R6, -0.16666662693023681641, !P0 ;  /* 0xbe2aaaa806057808 */ /* 0x000fe40004000100 */
[----:B------:R-:W-:Y:S01]  /*0ff0*/  FSEL R0, R0, 1, P0 ;  /* 0x3f80000000007808 */ /* 0x000fe20000000000 */
[----:B------:R-:W-:-:S04]  /*1000*/  FFMA R8, R3, R8, R12 ;  /* 0x0000000803087223 */ /* 0x000fc8000000000c */
[C---:B------:R-:W-:Y:S01]  /*1010*/  FFMA R5, R3.reuse, R8, R5 ;  /* 0x0000000803057223 */ /* 0x040fe20000000005 */
[----:B------:R-:W-:-:S04]  /*1020*/  FFMA R3, R3, R0, RZ ;  /* 0x0000000003037223 */ /* 0x000fc800000000ff */
[----:B------:R-:W-:Y:S01]  /*1030*/  FFMA R3, R3, R5, R0 ;  /* 0x0000000503037223 */ /* 0x000fe20000000000 */
[----:B0-----:R-:W-:-:S04]  /*1040*/  IMAD.WIDE R10, R2, 0x4, R10 ;  /* 0x00000004020a7825 */ /* 0x001fc800078e020a */
[----:B------:R-:W-:-:S04]  /*1050*/  @P1 FADD R3, RZ, -R3 ;  /* 0x80000003ff031221 */ /* 0x000fc80000000000 */
[----:B------:R-:W-:-:S05]  /*1060*/  FADD R3, R4, R3 ;  /* 0x0000000304037221 */ /* 0x000fca0000000000 */
[----:B------:R-:W-:Y:S01]  /*1070*/  STG.E desc[UR6][R10.64], R3 ;  /* 0x000000030a007986 */ /* 0x000fe2000c101906 */
[----:B------:R-:W-:Y:S05]  /*1080*/  EXIT ;  /* 0x000000000000794d */ /* 0x000fea0003800000 */
.L_x_0:
        /* <DEDUP_REMOVED lines=23> */
.L_x_13:
        /* <DEDUP_REMOVED lines=27> */
[----:B------:R-:W-:Y:S02]  /*13b0*/  LOP3.LUT P6, RZ, R4, 0x1f, RZ, 0xc0, !PT ;  /* 0x0000001f04ff7812 */ /* 0x000fe400078cc0ff */
[----:B------:R-:W-:-:S04]  /*13c0*/  IADD3 R5, PT, PT, R5, -0x80, RZ ;  /* 0xffffff8005057810 */ /* 0x000fc80007ffe0ff */
        /* <DEDUP_REMOVED lines=10> */
[----:B------:R-:W-:Y:S02]  /*1470*/  @P4 IMAD.MOV.U32 R6, RZ, RZ, R3 ;  /* 0x000000ffff064224 */ /* 0x000fe400078e0003 */
[----:B------:R-:W-:Y:S01]  /*1480*/  @P4 IMAD.MOV.U32 R5, RZ, RZ, R15 ;  /* 0x000000ffff054224 */ /* 0x000fe200078e000f */
[----:B------:R-:W-:Y:S01]  /*1490*/  ISETP.EQ.AND P4, PT, R7, 0x4, PT ;  /* 0x000000040700780c */ /* 0x000fe20003f82270 */
[----:B------:R-:W-:Y:S02]  /*14a0*/  @P2 IMAD.MOV.U32 R5, RZ, RZ, R16 ;  /* 0x000000ffff052224 */ /* 0x000fe400078e0010 */
[----:B------:R-:W-:Y:S02]  /*14b0*/  @P1 IMAD.MOV.U32 R5, RZ, RZ, R17 ;  /* 0x000000ffff051224 */ /* 0x000fe400078e0011 */
[----:B------:R-:W-:-:S02]  /*14c0*/  @P0 IMAD.MOV.U32 R5, RZ, RZ, R18 ;  /* 0x000000ffff050224 */ /* 0x000fc400078e0012 */
[----:B------:R-:W-:Y:S01]  /*14d0*/  @P2 IMAD.MOV.U32 R6, RZ, RZ, R15 ;  /* 0x000000ffff062224 */ /* 0x000fe200078e000f */
[----:B------:R-:W-:Y:S01]  /*14e0*/  @P1 MOV R6, R16 ;  /* 0x0000001000061202 */ /* 0x000fe20000000f00 */
[----:B------:R-:W-:Y:S01]  /*14f0*/  @P3 IMAD.MOV.U32 R5, RZ, RZ, R14 ;  /* 0x000000ffff053224 */ /* 0x000fe200078e000e */
[----:B------:R-:W-:Y:S01]  /*1500*/  @P5 MOV R5, R9 ;  /* 0x0000000900055202 */ /* 0x000fe20000000f00 */
[----:B------:R-:W-:Y:S02]  /*1510*/  @P0 IMAD.MOV.U32 R6, RZ, RZ, R17 ;  /* 0x000000ffff060224 */ /* 0x000fe400078e0011 */
[----:B------:R-:W-:Y:S02]  /*1520*/  @P3 IMAD.MOV.U32 R6, RZ, RZ, R18 ;  /* 0x000000ffff063224 */ /* 0x000fe400078e0012 */
[----:B------:R-:W-:Y:S02]  /*1530*/  @P5 IMAD.MOV.U32 R6, RZ, RZ, R14 ;  /* 0x000000ffff065224 */ /* 0x000fe400078e000e */
[----:B------:R-:W-:-:S02]  /*1540*/  @P4 IMAD.MOV.U32 R6, RZ, RZ, R9 ;  /* 0x000000ffff064224 */ /* 0x000fc400078e0009 */
[----:B------:R-:W-:Y:S01]  /*1550*/  IMAD.MOV.U32 R11, RZ, RZ, R5 ;  /* 0x000000ffff0b7224 */ /* 0x000fe200078e0005 */
[----:B------:R-:W-:Y:S06]  /*1560*/  @!P6 BRA `(.L_x_15) ;  /* 0x00000000002ce947 */ /* 0x000fec0003800000 */
[----:B------:R-:W-:Y:S01]  /*1570*/  @P2 IMAD.MOV.U32 R5, RZ, RZ, R3 ;  /* 0x000000ffff052224 */ /* 0x000fe200078e0003 */
[----:B------:R-:W-:Y:S01]  /*1580*/  LOP3.LUT R4, R4, 0x1f, RZ, 0xc0, !PT ;  /* 0x0000001f04047812 */ /* 0x000fe200078ec0ff */
[----:B------:R-:W-:Y:S02]  /*1590*/  @P1 IMAD.MOV.U32 R5, RZ, RZ, R15 ;  /* 0x000000ffff051224 */ /* 0x000fe400078e000f */
[----:B------:R-:W-:Y:S01]  /*15a0*/  @P0 IMAD.MOV.U32 R5, RZ, RZ, R16 ;  /* 0x000000ffff050224 */ /* 0x000fe200078e0010 */
[----:B------:R-:W-:Y:S01]  /*15b0*/  ISETP.EQ.AND P0, PT, R7, 0x8, PT ;  /* 0x000000080700780c */ /* 0x000fe20003f02270 */
[----:B------:R-:W-:Y:S01]  /*15c0*/  @P3 IMAD.MOV.U32 R5, RZ, RZ, R17 ;  /* 0x000000ffff053224 */ /* 0x000fe200078e0011 */
[----:B------:R-:W-:Y:S01]  /*15d0*/  @P5 MOV R5, R18 ;  /* 0x0000001200055202 */ /* 0x000fe20000000f00 */
[----:B------:R-:W-:Y:S01]  /*15e0*/  @P4 IMAD.MOV.U32 R5, RZ, RZ, R14 ;  /* 0x000000ffff054224 */ /* 0x000fe200078e000e */
[----:B------:R-:W-:-:S09]  /*15f0*/  SHF.L.W.U32.HI R11, R6, R4, R11 ;  /* 0x00000004060b7219 */ /* 0x000fd20000010e0b */
[----:B------:R-:W-:-:S05]  /*1600*/  @P0 IMAD.MOV.U32 R5, RZ, RZ, R9 ;  /* 0x000000ffff050224 */ /* 0x000fca00078e0009 */
[----:B------:R-:W-:-:S07]  /*1610*/  SHF.L.W.U32.HI R6, R5, R4, R6 ;  /* 0x0000000405067219 */ /* 0x000fce0000010e06 */
.L_x_15:
[----:B------:R-:W-:Y:S05]  /*1620*/  BSYNC.RECONVERGENT B1 ;  /* 0x0000000000017941 */ /* 0x000fea0003800200 */
.L_x_14:
        /* <DEDUP_REMOVED lines=15> */
[----:B------:R-:W-:-:S04]  /*1720*/  IMAD.MOV R0, RZ, RZ, -R4 ;  /* 0x000000ffff007224 */ /* 0x000fc800078e0a04 */
[----:B------:R-:W-:Y:S01]  /*1730*/  @!P0 IMAD.MOV.U32 R4, RZ, RZ, R0 ;  /* 0x000000ffff048224 */ /* 0x000fe200078e0000 */
[----:B0-----:R-:W-:-:S07]  /*1740*/  FSEL R10, -R6, R6, !P1 ;  /* 0x00000006060a7208 */ /* 0x001fce0004800100 */
.L_x_12:
[----:B------:R-:W-:Y:S05]  /*1750*/  BSYNC.RECONVERGENT B0 ;  /* 0x0000000000007941 */ /* 0x000fea0003800200 */
.L_x_11:
[----:B------:R-:W0:Y:S02]  /*1760*/  LDC.64 R6, c[0x0][0x388] ;  /* 0x0000e200ff067b82 */ /* 0x000e240000000a00 */
[----:B0-----:R-:W-:-:S06]  /*1770*/  IMAD.WIDE R6, R2, 0x4, R6 ;  /* 0x0000000402067825 */ /* 0x001fcc00078e0206 */
[----:B------:R0:W2:Y:S01]  /*1780*/  LDG.E R7, desc[UR6][R6.64] ;  /* 0x0000000606077981 */ /* 0x0000a2000c1e1900 */
[----:B------:R-:W-:Y:S02]  /*1790*/  IMAD.MOV.U32 R8, RZ, RZ, 0x37cbac00 ;  /* 0x37cbac00ff087424 */ /* 0x000fe400078e00ff */
[----:B------:R-:W-:Y:S01]  /*17a0*/  FMUL R11, R10, R10 ;  /* 0x0000000a0a0b7220 */ /* 0x000fe20000400000 */
[----:B------:R-:W-:Y:S01]  /*17b0*/  LOP3.LUT R0, R4, 0x1, RZ, 0xc0, !PT ;  /* 0x0000000104007812 */ /* 0x000fe200078ec0ff */
[----:B------:R-:W-:Y:S01]  /*17c0*/  BSSY.RECONVERGENT B0, `(.L_x_16) ;  /* 0x0000076000007945 */ /* 0x000fe20003800200 */
[----:B------:R-:W-:Y:S01]  /*17d0*/  MOV R5, 0x3d2aaabb ;  /* 0x3d2aaabb00057802 */ /* 0x000fe20000000f00 */
[----:B------:R-:W-:Y:S01]  /*17e0*/  FFMA R12, R11, R8, -0.0013887860113754868507 ;  /* 0xbab607ed0b0c7423 */ /* 0x000fe20000000008 */
[----:B------:R-:W-:Y:S02]  /*17f0*/  ISETP.NE.U32.AND P0, PT, R0, 0x1, PT ;  /* 0x000000010000780c */ /* 0x000fe40003f05070 */
[----:B------:R-:W-:Y:S01]  /*1800*/  LOP3.LUT P1, RZ, R4, 0x2, RZ, 0xc0, !PT ;  /* 0x0000000204ff7812 */ /* 0x000fe2000782c0ff */
[----:B0-----:R-:W-:Y:S01]  /*1810*/  IMAD.MOV.U32 R6, RZ, RZ, 0x3effffff ;  /* 0x3effffffff067424 */ /* 0x001fe200078e00ff */
[----:B------:R-:W-:-:S02]  /*1820*/  FSEL R12, R12, -0.00019574658654164522886, !P0 ;  /* 0xb94d41530c0c7808 */ /* 0x000fc40004000000 */
        /* <DEDUP_REMOVED lines=27> */
.L_x_18:
[----:B0-----:R-:W-:Y:S01]  /*19e0*/  MOV R11, UR9 ;  /* 0x00000009000b7c02 */ /* 0x001fe20008000f00 */
        /* <DEDUP_REMOVED lines=11> */
[C---:B------:R-:W-:Y:S02]  /*1aa0*/  ISETP.EQ.AND P5, PT, R19.reuse, 0x14, PT ;  /* 0x000000141300780c */ /* 0x040fe40003fa2270 */
[----:B------:R-:W-:Y:S01]  /*1ab0*/  IADD3 R19, PT, PT, R19, 0x4, RZ ;  /* 0x0000000413137810 */ /* 0x000fe20007ffe0ff */
[----:B--2---:R-:W-:-:S03]  /*1ac0*/  IMAD.WIDE.U32 R12, R11, R0, RZ ;  /* 0x000000000b0c7225 */ /* 0x004fc600078e00ff */
[----:B------:R-:W-:-:S04]  /*1ad0*/  IADD3 R12, P6, PT, R12, R9, RZ ;  /* 0x000000090c0c7210 */ /* 0x000fc80007fde0ff */
[----:B------:R-:W-:Y:S01]  /*1ae0*/  IADD3.X R9, PT, PT, R13, UR5, RZ, P6, !PT ;  /* 0x000000050d097c10 */ /* 0x000fe2000b7fe4ff */
[--C-:B------:R-:W-:Y:S02]  /*1af0*/  @P0 IMAD.MOV.U32 R3, RZ, RZ, R12.reuse ;  /* 0x000000ffff030224 */ /* 0x100fe400078e000c */
[--C-:B------:R-:W-:Y:S02]  /*1b00*/  @P1 IMAD.MOV.U32 R15, RZ, RZ, R12.reuse ;  /* 0x000000ffff0f1224 */ /* 0x100fe400078e000c */
        /* <DEDUP_REMOVED lines=21> */
[--C-:B------:R-:W-:Y:S01]  /*1c60*/  @P4 IMAD.MOV.U32 R0, RZ, RZ, R15.reuse ;  /* 0x000000ffff004224 */ /* 0x100fe200078e000f */
[----:B------:R-:W-:Y:S01]  /*1c70*/  ISETP.EQ.AND P4, PT, R13, 0x4, PT ;  /* 0x000000040d00780c */ /* 0x000fe20003f82270 */
[----:B------:R-:W-:Y:S01]  /*1c80*/  @P2 IMAD.MOV.U32 R11, RZ, RZ, R15 ;  /* 0x000000ffff0b2224 */ /* 0x000fe200078e000f */
[----:B------:R-:W-:Y:S01]  /*1c90*/  @P2 MOV R0, R16 ;  /* 0x0000001000002202 */ /* 0x000fe20000000f00 */
[----:B------:R-:W-:Y:S02]  /*1ca0*/  @P1 IMAD.MOV.U32 R11, RZ, RZ, R16 ;  /* 0x000000ffff0b1224 */ /* 0x000fe400078e0010 */
[----:B------:R-:W-:-:S02]  /*1cb0*/  @P1 IMAD.MOV.U32 R0, RZ, RZ, R17 ;  /* 0x000000ffff001224 */ /* 0x000fc400078e0011 */
[----:B------:R-:W-:Y:S02]  /*1cc0*/  @P0 IMAD.MOV.U32 R11, RZ, RZ, R17 ;  /* 0x000000ffff0b0224 */ /* 0x000fe400078e0011 */
[--C-:B------:R-:W-:Y:S02]  /*1cd0*/  @P0 IMAD.MOV.U32 R0, RZ, RZ, R18.reuse ;  /* 0x000000ffff000224 */ /* 0x100fe400078e0012 */
[----:B------:R-:W-:Y:S01]  /*1ce0*/  @P3 IMAD.MOV.U32 R11, RZ, RZ, R18 ;  /* 0x000000ffff0b3224 */ /* 0x000fe200078e0012 */
[----:B------:R-:W-:Y:S01]  /*1cf0*/  @P5 MOV R11, R14 ;  /* 0x0000000e000b5202 */ /* 0x000fe20000000f00 */
[----:B------:R-:W-:Y:S02]  /*1d00*/  @P3 IMAD.MOV.U32 R0, RZ, RZ, R14 ;  /* 0x000000ffff003224 */ /* 0x000fe400078e000e */
[--C-:B------:R-:W-:Y:S02]  /*1d10*/  @P5 IMAD.MOV.U32 R0, RZ, RZ, R9.reuse ;  /* 0x000000ffff005224 */ /* 0x100fe400078e0009 */
[----:B------:R-:W-:Y:S01]  /*1d20*/  @P4 IMAD.MOV.U32 R11, RZ, RZ, R9 ;  /* 0x000000ffff0b4224 */ /* 0x000fe200078e0009 */
        /* <DEDUP_REMOVED lines=12> */
.L_x_20:
[----:B------:R-:W-:Y:S05]  /*1df0*/  BSYNC.RECONVERGENT B1 ;  /* 0x0000000000017941 */ /* 0x000fea0003800200 */
.L_x_19:
        /* <DEDUP_REMOVED lines=8> */
[----:B------:R-:W-:Y:S02]  /*1e80*/  SHF.R.U32.HI R0, RZ, 0x1e, R0 ;  /* 0x0000001eff007819 */ /* 0x000fe40000011600 */
[----:B------:R-:W0:Y:S01]  /*1e90*/  I2F.F64.S64 R10, R12 ;  /* 0x0000000c000a7312 */ /* 0x000e220000301c00 */
[C---:B------:R-:W-:Y:S02]  /*1ea0*/  LOP3.LUT R7, R9.reuse, R7, RZ, 0x3c, !PT ;  /* 0x0000000709077212 */ /* 0x040fe400078e3cff */
[----:B------:R-:W-:Y:S02]  /*1eb0*/  LEA.HI R9, R9, R0, RZ, 0x1 ;  /* 0x0000000009097211 */ /* 0x000fe400078f08ff */
[----:B------:R-:W-:-:S03]  /*1ec0*/  ISETP.GE.AND P1, PT, R7, RZ, PT ;  /* 0x000000ff0700720c */ /* 0x000fc60003f26270 */
[----:B------:R-:W-:-:S04]  /*1ed0*/  IMAD.MOV R0, RZ, RZ, -R9 ;  /* 0x000000ffff007224 */ /* 0x000fc800078e0a09 */
[----:B------:R-:W-:Y:S01]  /*1ee0*/  @!P0 IMAD.MOV.U32 R9, RZ, RZ, R0 ;  /* 0x000000ffff098224 */ /* 0x000fe200078e0000 */
[----:B0-----:R-:W-:-:S10]  /*1ef0*/  DMUL R10, R10, UR4 ;  /* 0x000000040a0a7c28 */ /* 0x001fd40008000000 */
[----:B------:R-:W0:Y:S02]  /*1f00*/  F2F.F32.F64 R10, R10 ;  /* 0x0000000a000a7310 */ /* 0x000e240000301000 */
[----:B0-----:R-:W-:-:S07]  /*1f10*/  FSEL R0, -R10, R10, !P1 ;  /* 0x0000000a0a007208 */ /* 0x001fce0004800100 */
.L_x_17:
[----:B------:R-:W-:Y:S05]  /*1f20*/  BSYNC.RECONVERGENT B0 ;  /* 0x0000000000007941 */ /* 0x000fea0003800200 */
.L_x_16:
        /* <DEDUP_REMOVED lines=16> */
[----:B------:R-:W-:-:S05]  /*2030*/  FADD R3, R4, -R3 ;  /* 0x8000000304037221 */ /* 0x000fca0000000000 */
[----:B------:R-:W-:Y:S01]  /*2040*/  STG.E desc[UR6][R10.64], R3 ;  /* 0x000000030a007986 */ /* 0x000fe2000c101906 */
[----:B------:R-:W-:Y:S05]  /*2050*/  EXIT ;  /* 0x000000000000794d */ /* 0x000fea0003800000 */
.L_x_21:
[----:B------:R-:W-:-:S00]  /*2060*/  BRA `(.L_x_21) ;  /* 0xfffffffc00fc7947 */ /* 0x000fc0000383ffff */
[----:B------:R-:W-:-:S00]  /*2070*/  NOP ;  /* 0x0000000000007918 */ /* 0x000fc00000000000 */
        /* <DEDUP_REMOVED lines=8> */
.L_x_22:


//--------------------- .nv.global.init           --------------------------
	.section	.nv.global.init,"aw",@progbits
	.align	4
.nv.global.init:
	.type		__cudart_i2opi_f,@object
	.size		__cudart_i2opi_f,(.L_0 - __cudart_i2opi_f)
__cudart_i2opi_f:
        /*0000*/ 	.byte	0x41, 0x90, 0x43, 0x3c, 0x99, 0x95, 0x62, 0xdb, 0xc0, 0xdd, 0x34, 0xf5, 0xd1, 0x57, 0x27, 0xfc
        /*0010*/ 	.byte	0x29, 0x15, 0x44, 0x4e, 0x6e, 0x83, 0xf9, 0xa2
.L_0:


//--------------------- .nv.shared.reserved.0     --------------------------
	.section	.nv.shared.reserved.0,"aw",@nobits
	.weak		__nv_reservedSMEM_offset_0_alias
	.size		__nv_reservedSMEM_offset_0_alias, 0, 64
	.other		__nv_reservedSMEM_offset_0_alias,@"STO_CUDA_RESERVED_SHARED STV_DEFAULT"
__nv_reservedSMEM_offset_0_alias:
	.zero		0
	.zero		64


//--------------------- .nv.constant0._Z10SomeKernelPfS_S_i --------------------------
	.section	.nv.constant0._Z10SomeKernelPfS_S_i,"a",@progbits
	.sectionflags	@""
	.align	4
.nv.constant0._Z10SomeKernelPfS_S_i:
	.zero		924


//--------------------- SYMBOLS --------------------------

	.type		.nv.reservedSmem.offset0,@object
	.size		.nv.reservedSmem.offset0,0x4
